//
// Generated by NVIDIA NVVM Compiler
//
// Compiler Build ID: CL-36424714
// Cuda compilation tools, release 13.0, V13.0.88
// Based on NVVM 20.0.0
//

.version 9.0
.target sm_100
.address_size 64

	// .globl	_Z26CollectEveryKElementKernelPiS_ii

.visible .entry _Z26CollectEveryKElementKernelPiS_ii(
	.param .u64 .ptr .align 1 _Z26CollectEveryKElementKernelPiS_ii_param_0,
	.param .u64 .ptr .align 1 _Z26CollectEveryKElementKernelPiS_ii_param_1,
	.param .u32 _Z26CollectEveryKElementKernelPiS_ii_param_2,
	.param .u32 _Z26CollectEveryKElementKernelPiS_ii_param_3
)
{
	.reg .pred 	%p<2>;
	.reg .b32 	%r<9>;
	.reg .b64 	%rd<9>;

	ld.param.u64 	%rd1, [_Z26CollectEveryKElementKernelPiS_ii_param_0];
	ld.param.u64 	%rd2, [_Z26CollectEveryKElementKernelPiS_ii_param_1];
	ld.param.u32 	%r2, [_Z26CollectEveryKElementKernelPiS_ii_param_2];
	ld.param.u32 	%r3, [_Z26CollectEveryKElementKernelPiS_ii_param_3];
	mov.u32 	%r4, %ntid.x;
	mov.u32 	%r5, %ctaid.x;
	mov.u32 	%r6, %tid.x;
	mad.lo.s32 	%r1, %r4, %r5, %r6;
	setp.ge.s32 	%p1, %r1, %r3;
	@%p1 bra 	$L__BB0_2;
	cvta.to.global.u64 	%rd3, %rd1;
	cvta.to.global.u64 	%rd4, %rd2;
	mul.lo.s32 	%r7, %r2, %r1;
	mul.wide.s32 	%rd5, %r7, 4;
	add.s64 	%rd6, %rd3, %rd5;
	ld.global.u32 	%r8, [%rd6];
	mul.wide.s32 	%rd7, %r1, 4;
	add.s64 	%rd8, %rd4, %rd7;
	st.global.u32 	[%rd8], %r8;
$L__BB0_2:
	ret;

}


// ===== COMPILED SASS (sm_100) =====

	.target	sm_100

	.elftype	@"ET_EXEC"


//--------------------- .note.nv.tkinfo           --------------------------
	.section	.note.nv.tkinfo,"",@"SHT_NOTE"
	.sectionflags	@"SHF_NOTE_NV_TKINFO"
	.tkinfo
        /*0018*/ 	.word	0x00000002
        /*0030*/ 	.string	""
        /*0030*/ 	.string	"ptxas"
        /*0030*/ 	.string	"Cuda compilation tools, release 13.0, V13.0.88"
        /*0030*/ 	.string	"Build cuda_13.0.r13.0/compiler.36424714_0"
        /*0030*/ 	.string	"-arch sm_100 -m 64 "



//--------------------- .note.nv.cuinfo           --------------------------
	.section	.note.nv.cuinfo,"",@"SHT_NOTE"
	.sectionflags	@"SHF_NOTE_NV_CUINFO"
        /*0018*/ 	.short	0x0002
        /*001a*/ 	.short	0x0064
        /*001c*/ 	.short	0x0082
	.zero		2


//--------------------- .nv.info                  --------------------------
	.section	.nv.info,"",@"SHT_CUDA_INFO"
	.align	4


	//----- nvinfo : EIATTR_REGCOUNT
	.align		4
        /*0000*/ 	.byte	0x04, 0x2f
        /*0002*/ 	.short	(.L_1 - .L_0)
	.align		4
.L_0:
        /*0004*/ 	.word	index@(_Z26CollectEveryKElementKernelPiS_ii)
        /*0008*/ 	.word	0x0000000a


	//----- nvinfo : EIATTR_FRAME_SIZE
	.align		4
.L_1:
        /*000c*/ 	.byte	0x04, 0x11
        /*000e*/ 	.short	(.L_3 - .L_2)
	.align		4
.L_2:
        /*0010*/ 	.word	index@(_Z26CollectEveryKElementKernelPiS_ii)
        /*0014*/ 	.word	0x00000000


	//----- nvinfo : EIATTR_MIN_STACK_SIZE
	.align		4
.L_3:
        /*0018*/ 	.byte	0x04, 0x12
        /*001a*/ 	.short	(.L_5 - .L_4)
	.align		4
.L_4:
        /*001c*/ 	.word	index@(_Z26CollectEveryKElementKernelPiS_ii)
        /*0020*/ 	.word	0x00000000
.L_5:


//--------------------- .nv.compat                --------------------------
	.section	.nv.compat,"",@"SHT_CUDA_COMPAT_INFO"
	.align	4
        /*0000*/ 	.byte	0x02, 0x09, 0x00, 0x00, 0x02, 0x02, 0x01, 0x00, 0x02, 0x05, 0x05, 0x00, 0x03, 0x07, 0x01, 0x01
        /*0010*/ 	.byte	0x02, 0x03, 0x00, 0x00, 0x02, 0x06, 0x01, 0x00, 0x04, 0x0b, 0x08, 0x00, 0x09, 0x00, 0x00, 0x00
        /*0020*/ 	.byte	0x00, 0x00, 0x00, 0x00


//--------------------- .nv.info._Z26CollectEveryKElementKernelPiS_ii --------------------------
	.section	.nv.info._Z26CollectEveryKElementKernelPiS_ii,"",@"SHT_CUDA_INFO"
	.sectionflags	@""
	.align	4


	//----- nvinfo : EIATTR_CUDA_API_VERSION
	.align		4
        /*0000*/ 	.byte	0x04, 0x37
        /*0002*/ 	.short	(.L_7 - .L_6)
.L_6:
        /*0004*/ 	.word	0x00000082


	//----- nvinfo : EIATTR_KPARAM_INFO
	.align		4
.L_7:
        /*0008*/ 	.byte	0x04, 0x17
        /*000a*/ 	.short	(.L_9 - .L_8)
.L_8:
        /*000c*/ 	.word	0x00000000
        /*0010*/ 	.short	0x0003
        /*0012*/ 	.short	0x0014
        /*0014*/ 	.byte	0x00, 0xf0, 0x11, 0x00


	//----- nvinfo : EIATTR_KPARAM_INFO
	.align		4
.L_9:
        /*0018*/ 	.byte	0x04, 0x17
        /*001a*/ 	.short	(.L_11 - .L_10)
.L_10:
        /*001c*/ 	.word	0x00000000
        /*0020*/ 	.short	0x0002
        /*0022*/ 	.short	0x0010
        /*0024*/ 	.byte	0x00, 0xf0, 0x11, 0x00


	//----- nvinfo : EIATTR_KPARAM_INFO
	.align		4
.L_11:
        /*0028*/ 	.byte	0x04, 0x17
        /*002a*/ 	.short	(.L_13 - .L_12)
.L_12:
        /*002c*/ 	.word	0x00000000
        /*0030*/ 	.short	0x0001
        /*0032*/ 	.short	0x0008
        /*0034*/ 	.byte	0x00, 0xf5, 0x21, 0x00


	//----- nvinfo : EIATTR_KPARAM_INFO
	.align		4
.L_13:
        /*0038*/ 	.byte	0x04, 0x17
        /*003a*/ 	.short	(.L_15 - .L_14)
.L_14:
        /*003c*/ 	.word	0x00000000
        /*0040*/ 	.short	0x0000
        /*0042*/ 	.short	0x0000
        /*0044*/ 	.byte	0x00, 0xf5, 0x21, 0x00


	//----- nvinfo : EIATTR_SPARSE_MMA_MASK
	.align		4
.L_15:
        /*0048*/ 	.byte	0x03, 0x50
        /*004a*/ 	.short	0x0000


	//----- nvinfo : EIATTR_MAXREG_COUNT
	.align		4
        /*004c*/ 	.byte	0x03, 0x1b
        /*004e*/ 	.short	0x00ff


	//----- nvinfo : EIATTR_MERCURY_ISA_VERSION
	.align		4
        /*0050*/ 	.byte	0x03, 0x5f
        /*0052*/ 	.short	0x0101


	//----- nvinfo : EIATTR_VRC_CTA_INIT_COUNT
	.align		4
        /*0054*/ 	.byte	0x02, 0x4a
	.zero		1
	.zero		1


	//----- nvinfo : EIATTR_EXIT_INSTR_OFFSETS
	.align		4
        /*0058*/ 	.byte	0x04, 0x1c
        /*005a*/ 	.short	(.L_17 - .L_16)


	//   ....[0]....
.L_16:
        /*005c*/ 	.word	0x00000070


	//   ....[1]....
        /*0060*/ 	.word	0x00000110


	//----- nvinfo : EIATTR_CBANK_PARAM_SIZE
	.align		4
.L_17:
        /*0064*/ 	.byte	0x03, 0x19
        /*0066*/ 	.short	0x0018


	//----- nvinfo : EIATTR_PARAM_CBANK
	.align		4
        /*0068*/ 	.byte	0x04, 0x0a
        /*006a*/ 	.short	(.L_19 - .L_18)
	.align		4
.L_18:
        /*006c*/ 	.word	index@(.nv.constant0._Z26CollectEveryKElementKernelPiS_ii)
        /*0070*/ 	.short	0x0380
        /*0072*/ 	.short	0x0018


	//----- nvinfo : EIATTR_SW_WAR
	.align		4
.L_19:
        /*0074*/ 	.byte	0x04, 0x36
        /*0076*/ 	.short	(.L_21 - .L_20)
.L_20:
        /*0078*/ 	.word	0x00000008
.L_21:


//--------------------- .nv.callgraph             --------------------------
	.section	.nv.callgraph,"",@"SHT_CUDA_CALLGRAPH"
	.align	4
	.sectionentsize	8
	.align		4
        /*0000*/ 	.word	0x00000000
	.align		4
        /*0004*/ 	.word	0xffffffff
	.align		4
        /*0008*/ 	.word	0x00000000
	.align		4
        /*000c*/ 	.word	0xfffffffe
	.align		4
        /*0010*/ 	.word	0x00000000
	.align		4
        /*0014*/ 	.word	0xfffffffd
	.align		4
        /*0018*/ 	.word	0x00000000
	.align		4
        /*001c*/ 	.word	0xfffffffc


//--------------------- .text._Z26CollectEveryKElementKernelPiS_ii --------------------------
	.section	.text._Z26CollectEveryKElementKernelPiS_ii,"ax",@progbits
	.align	128
        .global         _Z26CollectEveryKElementKernelPiS_ii
        .type           _Z26CollectEveryKElementKernelPiS_ii,@function
        .size           _Z26CollectEveryKElementKernelPiS_ii,(.L_x_1 - _Z26CollectEveryKElementKernelPiS_ii)
        .other          _Z26CollectEveryKElementKernelPiS_ii,@"STO_CUDA_ENTRY STV_DEFAULT"
_Z26CollectEveryKElementKernelPiS_ii:
.text._Z26CollectEveryKElementKernelPiS_ii:
[----:B------:R-:W-:Y:S01]  /*0000*/  LDC R1, c[0x0][0x37c] ;  /* 0x0000df00ff017b82 */ /* 0x000fe20000000800 */
[----:B------:R-:W0:Y:S01]  /*0010*/  S2R R7, SR_CTAID.X ;  /* 0x0000000000077919 */ /* 0x000e220000002500 */
[----:B------:R-:W0:Y:S01]  /*0020*/  LDCU UR4, c[0x0][0x360] ;  /* 0x00006c00ff0477ac */ /* 0x000e220008000800 */
[----:B------:R-:W0:Y:S01]  /*0030*/  S2R R0, SR_TID.X ;  /* 0x0000000000007919 */ /* 0x000e220000002100 */
[----:B------:R-:W1:Y:S01]  /*0040*/  LDCU UR5, c[0x0][0x394] ;  /* 0x00007280ff0577ac */ /* 0x000e620008000800 */
[----:B0-----:R-:W-:-:S05]  /*0050*/  IMAD R7, R7, UR4, R0 ;  /* 0x0000000407077c24 */ /* 0x001fca000f8e0200 */
[----:B-1----:R-:W-:-:S13]  /*0060*/  ISETP.GE.AND P0, PT, R7, UR5, PT ;  /* 0x0000000507007c0c */ /* 0x002fda000bf06270 */
[----:B------:R-:W-:Y:S05]  /*0070*/  @P0 EXIT ;  /* 0x000000000000094d */ /* 0x000fea0003800000 */
[----:B------:R-:W0:Y:S01]  /*0080*/  LDC.64 R2, c[0x0][0x380] ;  /* 0x0000e000ff027b82 */ /* 0x000e220000000a00 */
[----:B------:R-:W1:Y:S01]  /*0090*/  LDCU UR6, c[0x0][0x390] ;  /* 0x00007200ff0677ac */ /* 0x000e620008000800 */
[----:B------:R-:W2:Y:S01]  /*00a0*/  LDCU.64 UR4, c[0x0][0x358] ;  /* 0x00006b00ff0477ac */ /* 0x000ea20008000a00 */
[----:B-1----:R-:W-:-:S04]  /*00b0*/  IMAD R5, R7, UR6, RZ ;  /* 0x0000000607057c24 */ /* 0x002fc8000f8e02ff */
[----:B0-----:R-:W-:Y:S02]  /*00c0*/  IMAD.WIDE R2, R5, 0x4, R2 ;  /* 0x0000000405027825 */ /* 0x001fe400078e0202 */
[----:B------:R-:W0:Y:S04]  /*00d0*/  LDC.64 R4, c[0x0][0x388] ;  /* 0x0000e200ff047b82 */ /* 0x000e280000000a00 */
[----:B--2---:R-:W2:Y:S01]  /*00e0*/  LDG.E R3, desc[UR4][R2.64] ;  /* 0x0000000402037981 */ /* 0x004ea2000c1e1900 */
[----:B0-----:R-:W-:-:S05]  /*00f0*/  IMAD.WIDE R4, R7, 0x4, R4 ;  /* 0x0000000407047825 */ /* 0x001fca00078e0204 */
[----:B--2---:R-:W-:Y:S01]  /*0100*/  STG.E desc[UR4][R4.64], R3 ;  /* 0x0000000304007986 */ /* 0x004fe2000c101904 */
[----:B------:R-:W-:Y:S05]  /*0110*/  EXIT ;  /* 0x000000000000794d */ /* 0x000fea0003800000 */
.L_x_0:
[----:B------:R-:W-:-:S00]  /*0120*/  BRA `(.L_x_0) ;  /* 0xfffffffc00fc7947 */ /* 0x000fc0000383ffff */
[----:B------:R-:W-:-:S00]  /*0130*/  NOP ;  /* 0x0000000000007918 */ /* 0x000fc00000000000 */
        /* <DEDUP_REMOVED lines=12> */
.L_x_1:


//--------------------- .nv.shared.reserved.0     --------------------------
	.section	.nv.shared.reserved.0,"aw",@nobits
	.weak		__nv_reservedSMEM_offset_0_alias
	.size		__nv_reservedSMEM_offset_0_alias, 0, 64
	.other		__nv_reservedSMEM_offset_0_alias,@"STO_CUDA_RESERVED_SHARED STV_DEFAULT"
__nv_reservedSMEM_offset_0_alias:
	.zero		0
	.zero		64


//--------------------- .nv.constant0._Z26CollectEveryKElementKernelPiS_ii --------------------------
	.section	.nv.constant0._Z26CollectEveryKElementKernelPiS_ii,"a",@progbits
	.sectionflags	@""
	.align	4
.nv.constant0._Z26CollectEveryKElementKernelPiS_ii:
	.zero		920


//--------------------- SYMBOLS --------------------------

	.type		.nv.reservedSmem.offset0,@object
	.size		.nv.reservedSmem.offset0,0x4
